//
// Generated by NVIDIA NVVM Compiler
//
// Compiler Build ID: CL-36424714
// Cuda compilation tools, release 13.0, V13.0.88
// Based on NVVM 20.0.0
//

.version 9.0
.target sm_100
.address_size 64

	// .globl	_Z8spmv_csrPfPiS0_S_S_

.visible .entry _Z8spmv_csrPfPiS0_S_S_(
	.param .u64 .ptr .align 1 _Z8spmv_csrPfPiS0_S_S__param_0,
	.param .u64 .ptr .align 1 _Z8spmv_csrPfPiS0_S_S__param_1,
	.param .u64 .ptr .align 1 _Z8spmv_csrPfPiS0_S_S__param_2,
	.param .u64 .ptr .align 1 _Z8spmv_csrPfPiS0_S_S__param_3,
	.param .u64 .ptr .align 1 _Z8spmv_csrPfPiS0_S_S__param_4
)
{
	.reg .pred 	%p<13>;
	.reg .b32 	%r<64>;
	.reg .b32 	%f<116>;
	.reg .b64 	%rd<91>;

	ld.param.u64 	%rd12, [_Z8spmv_csrPfPiS0_S_S__param_0];
	ld.param.u64 	%rd13, [_Z8spmv_csrPfPiS0_S_S__param_1];
	ld.param.u64 	%rd10, [_Z8spmv_csrPfPiS0_S_S__param_2];
	ld.param.u64 	%rd14, [_Z8spmv_csrPfPiS0_S_S__param_3];
	ld.param.u64 	%rd11, [_Z8spmv_csrPfPiS0_S_S__param_4];
	cvta.to.global.u64 	%rd1, %rd14;
	cvta.to.global.u64 	%rd2, %rd13;
	cvta.to.global.u64 	%rd3, %rd12;
	mov.u32 	%r22, %ctaid.x;
	mov.u32 	%r1, %ntid.x;
	mov.u32 	%r23, %tid.x;
	mad.lo.s32 	%r58, %r22, %r1, %r23;
	setp.gt.s32 	%p1, %r58, 999999;
	@%p1 bra 	$L__BB0_17;
	add.s64 	%rd4, %rd3, 32;
	add.s64 	%rd5, %rd2, 32;
	mov.u32 	%r24, %nctaid.x;
	mul.lo.s32 	%r3, %r1, %r24;
	cvta.to.global.u64 	%rd6, %rd10;
	cvta.to.global.u64 	%rd7, %rd11;
$L__BB0_2:
	mul.wide.s32 	%rd15, %r58, 4;
	add.s64 	%rd16, %rd6, %rd15;
	ld.global.u32 	%r61, [%rd16];
	ld.global.u32 	%r6, [%rd16+4];
	setp.ge.s32 	%p2, %r61, %r6;
	mov.f32 	%f115, 0f00000000;
	@%p2 bra 	$L__BB0_16;
	sub.s32 	%r7, %r6, %r61;
	and.b32  	%r8, %r7, 15;
	sub.s32 	%r25, %r61, %r6;
	setp.gt.u32 	%p3, %r25, -16;
	mov.f32 	%f115, 0f00000000;
	@%p3 bra 	$L__BB0_6;
	and.b32  	%r26, %r7, -16;
	neg.s32 	%r59, %r26;
	mov.f32 	%f115, 0f00000000;
$L__BB0_5:
	.pragma "nounroll";
	mul.wide.s32 	%rd17, %r61, 4;
	add.s64 	%rd18, %rd4, %rd17;
	add.s64 	%rd19, %rd5, %rd17;
	ld.global.f32 	%f19, [%rd18+-32];
	ld.global.u32 	%r27, [%rd19+-32];
	mul.wide.s32 	%rd20, %r27, 4;
	add.s64 	%rd21, %rd1, %rd20;
	ld.global.f32 	%f20, [%rd21];
	fma.rn.f32 	%f21, %f19, %f20, %f115;
	ld.global.f32 	%f22, [%rd18+-28];
	ld.global.u32 	%r28, [%rd19+-28];
	mul.wide.s32 	%rd22, %r28, 4;
	add.s64 	%rd23, %rd1, %rd22;
	ld.global.f32 	%f23, [%rd23];
	fma.rn.f32 	%f24, %f22, %f23, %f21;
	ld.global.f32 	%f25, [%rd18+-24];
	ld.global.u32 	%r29, [%rd19+-24];
	mul.wide.s32 	%rd24, %r29, 4;
	add.s64 	%rd25, %rd1, %rd24;
	ld.global.f32 	%f26, [%rd25];
	fma.rn.f32 	%f27, %f25, %f26, %f24;
	ld.global.f32 	%f28, [%rd18+-20];
	ld.global.u32 	%r30, [%rd19+-20];
	mul.wide.s32 	%rd26, %r30, 4;
	add.s64 	%rd27, %rd1, %rd26;
	ld.global.f32 	%f29, [%rd27];
	fma.rn.f32 	%f30, %f28, %f29, %f27;
	ld.global.f32 	%f31, [%rd18+-16];
	ld.global.u32 	%r31, [%rd19+-16];
	mul.wide.s32 	%rd28, %r31, 4;
	add.s64 	%rd29, %rd1, %rd28;
	ld.global.f32 	%f32, [%rd29];
	fma.rn.f32 	%f33, %f31, %f32, %f30;
	ld.global.f32 	%f34, [%rd18+-12];
	ld.global.u32 	%r32, [%rd19+-12];
	mul.wide.s32 	%rd30, %r32, 4;
	add.s64 	%rd31, %rd1, %rd30;
	ld.global.f32 	%f35, [%rd31];
	fma.rn.f32 	%f36, %f34, %f35, %f33;
	ld.global.f32 	%f37, [%rd18+-8];
	ld.global.u32 	%r33, [%rd19+-8];
	mul.wide.s32 	%rd32, %r33, 4;
	add.s64 	%rd33, %rd1, %rd32;
	ld.global.f32 	%f38, [%rd33];
	fma.rn.f32 	%f39, %f37, %f38, %f36;
	ld.global.f32 	%f40, [%rd18+-4];
	ld.global.u32 	%r34, [%rd19+-4];
	mul.wide.s32 	%rd34, %r34, 4;
	add.s64 	%rd35, %rd1, %rd34;
	ld.global.f32 	%f41, [%rd35];
	fma.rn.f32 	%f42, %f40, %f41, %f39;
	ld.global.f32 	%f43, [%rd18];
	ld.global.u32 	%r35, [%rd19];
	mul.wide.s32 	%rd36, %r35, 4;
	add.s64 	%rd37, %rd1, %rd36;
	ld.global.f32 	%f44, [%rd37];
	fma.rn.f32 	%f45, %f43, %f44, %f42;
	ld.global.f32 	%f46, [%rd18+4];
	ld.global.u32 	%r36, [%rd19+4];
	mul.wide.s32 	%rd38, %r36, 4;
	add.s64 	%rd39, %rd1, %rd38;
	ld.global.f32 	%f47, [%rd39];
	fma.rn.f32 	%f48, %f46, %f47, %f45;
	ld.global.f32 	%f49, [%rd18+8];
	ld.global.u32 	%r37, [%rd19+8];
	mul.wide.s32 	%rd40, %r37, 4;
	add.s64 	%rd41, %rd1, %rd40;
	ld.global.f32 	%f50, [%rd41];
	fma.rn.f32 	%f51, %f49, %f50, %f48;
	ld.global.f32 	%f52, [%rd18+12];
	ld.global.u32 	%r38, [%rd19+12];
	mul.wide.s32 	%rd42, %r38, 4;
	add.s64 	%rd43, %rd1, %rd42;
	ld.global.f32 	%f53, [%rd43];
	fma.rn.f32 	%f54, %f52, %f53, %f51;
	ld.global.f32 	%f55, [%rd18+16];
	ld.global.u32 	%r39, [%rd19+16];
	mul.wide.s32 	%rd44, %r39, 4;
	add.s64 	%rd45, %rd1, %rd44;
	ld.global.f32 	%f56, [%rd45];
	fma.rn.f32 	%f57, %f55, %f56, %f54;
	ld.global.f32 	%f58, [%rd18+20];
	ld.global.u32 	%r40, [%rd19+20];
	mul.wide.s32 	%rd46, %r40, 4;
	add.s64 	%rd47, %rd1, %rd46;
	ld.global.f32 	%f59, [%rd47];
	fma.rn.f32 	%f60, %f58, %f59, %f57;
	ld.global.f32 	%f61, [%rd18+24];
	ld.global.u32 	%r41, [%rd19+24];
	mul.wide.s32 	%rd48, %r41, 4;
	add.s64 	%rd49, %rd1, %rd48;
	ld.global.f32 	%f62, [%rd49];
	fma.rn.f32 	%f63, %f61, %f62, %f60;
	ld.global.f32 	%f64, [%rd18+28];
	ld.global.u32 	%r42, [%rd19+28];
	mul.wide.s32 	%rd50, %r42, 4;
	add.s64 	%rd51, %rd1, %rd50;
	ld.global.f32 	%f65, [%rd51];
	fma.rn.f32 	%f115, %f64, %f65, %f63;
	add.s32 	%r61, %r61, 16;
	add.s32 	%r59, %r59, 16;
	setp.ne.s32 	%p4, %r59, 0;
	@%p4 bra 	$L__BB0_5;
$L__BB0_6:
	setp.eq.s32 	%p5, %r8, 0;
	@%p5 bra 	$L__BB0_16;
	and.b32  	%r15, %r7, 7;
	setp.lt.u32 	%p6, %r8, 8;
	@%p6 bra 	$L__BB0_9;
	mul.wide.s32 	%rd52, %r61, 4;
	add.s64 	%rd53, %rd3, %rd52;
	ld.global.f32 	%f67, [%rd53];
	add.s64 	%rd54, %rd2, %rd52;
	ld.global.u32 	%r43, [%rd54];
	mul.wide.s32 	%rd55, %r43, 4;
	add.s64 	%rd56, %rd1, %rd55;
	ld.global.f32 	%f68, [%rd56];
	fma.rn.f32 	%f69, %f67, %f68, %f115;
	ld.global.f32 	%f70, [%rd53+4];
	ld.global.u32 	%r44, [%rd54+4];
	mul.wide.s32 	%rd57, %r44, 4;
	add.s64 	%rd58, %rd1, %rd57;
	ld.global.f32 	%f71, [%rd58];
	fma.rn.f32 	%f72, %f70, %f71, %f69;
	ld.global.f32 	%f73, [%rd53+8];
	ld.global.u32 	%r45, [%rd54+8];
	mul.wide.s32 	%rd59, %r45, 4;
	add.s64 	%rd60, %rd1, %rd59;
	ld.global.f32 	%f74, [%rd60];
	fma.rn.f32 	%f75, %f73, %f74, %f72;
	ld.global.f32 	%f76, [%rd53+12];
	ld.global.u32 	%r46, [%rd54+12];
	mul.wide.s32 	%rd61, %r46, 4;
	add.s64 	%rd62, %rd1, %rd61;
	ld.global.f32 	%f77, [%rd62];
	fma.rn.f32 	%f78, %f76, %f77, %f75;
	ld.global.f32 	%f79, [%rd53+16];
	ld.global.u32 	%r47, [%rd54+16];
	mul.wide.s32 	%rd63, %r47, 4;
	add.s64 	%rd64, %rd1, %rd63;
	ld.global.f32 	%f80, [%rd64];
	fma.rn.f32 	%f81, %f79, %f80, %f78;
	ld.global.f32 	%f82, [%rd53+20];
	ld.global.u32 	%r48, [%rd54+20];
	mul.wide.s32 	%rd65, %r48, 4;
	add.s64 	%rd66, %rd1, %rd65;
	ld.global.f32 	%f83, [%rd66];
	fma.rn.f32 	%f84, %f82, %f83, %f81;
	ld.global.f32 	%f85, [%rd53+24];
	ld.global.u32 	%r49, [%rd54+24];
	mul.wide.s32 	%rd67, %r49, 4;
	add.s64 	%rd68, %rd1, %rd67;
	ld.global.f32 	%f86, [%rd68];
	fma.rn.f32 	%f87, %f85, %f86, %f84;
	ld.global.f32 	%f88, [%rd53+28];
	ld.global.u32 	%r50, [%rd54+28];
	mul.wide.s32 	%rd69, %r50, 4;
	add.s64 	%rd70, %rd1, %rd69;
	ld.global.f32 	%f89, [%rd70];
	fma.rn.f32 	%f115, %f88, %f89, %f87;
	add.s32 	%r61, %r61, 8;
$L__BB0_9:
	setp.eq.s32 	%p7, %r15, 0;
	@%p7 bra 	$L__BB0_16;
	and.b32  	%r18, %r7, 3;
	setp.lt.u32 	%p8, %r15, 4;
	@%p8 bra 	$L__BB0_12;
	mul.wide.s32 	%rd71, %r61, 4;
	add.s64 	%rd72, %rd3, %rd71;
	ld.global.f32 	%f91, [%rd72];
	add.s64 	%rd73, %rd2, %rd71;
	ld.global.u32 	%r51, [%rd73];
	mul.wide.s32 	%rd74, %r51, 4;
	add.s64 	%rd75, %rd1, %rd74;
	ld.global.f32 	%f92, [%rd75];
	fma.rn.f32 	%f93, %f91, %f92, %f115;
	ld.global.f32 	%f94, [%rd72+4];
	ld.global.u32 	%r52, [%rd73+4];
	mul.wide.s32 	%rd76, %r52, 4;
	add.s64 	%rd77, %rd1, %rd76;
	ld.global.f32 	%f95, [%rd77];
	fma.rn.f32 	%f96, %f94, %f95, %f93;
	ld.global.f32 	%f97, [%rd72+8];
	ld.global.u32 	%r53, [%rd73+8];
	mul.wide.s32 	%rd78, %r53, 4;
	add.s64 	%rd79, %rd1, %rd78;
	ld.global.f32 	%f98, [%rd79];
	fma.rn.f32 	%f99, %f97, %f98, %f96;
	ld.global.f32 	%f100, [%rd72+12];
	ld.global.u32 	%r54, [%rd73+12];
	mul.wide.s32 	%rd80, %r54, 4;
	add.s64 	%rd81, %rd1, %rd80;
	ld.global.f32 	%f101, [%rd81];
	fma.rn.f32 	%f115, %f100, %f101, %f99;
	add.s32 	%r61, %r61, 4;
$L__BB0_12:
	setp.eq.s32 	%p9, %r18, 0;
	@%p9 bra 	$L__BB0_16;
	mul.wide.s32 	%rd82, %r61, 4;
	add.s64 	%rd8, %rd3, %rd82;
	ld.global.f32 	%f102, [%rd8];
	add.s64 	%rd9, %rd2, %rd82;
	ld.global.u32 	%r55, [%rd9];
	mul.wide.s32 	%rd83, %r55, 4;
	add.s64 	%rd84, %rd1, %rd83;
	ld.global.f32 	%f103, [%rd84];
	fma.rn.f32 	%f115, %f102, %f103, %f115;
	setp.eq.s32 	%p10, %r18, 1;
	@%p10 bra 	$L__BB0_16;
	ld.global.f32 	%f104, [%rd8+4];
	ld.global.u32 	%r56, [%rd9+4];
	mul.wide.s32 	%rd85, %r56, 4;
	add.s64 	%rd86, %rd1, %rd85;
	ld.global.f32 	%f105, [%rd86];
	fma.rn.f32 	%f115, %f104, %f105, %f115;
	setp.eq.s32 	%p11, %r18, 2;
	@%p11 bra 	$L__BB0_16;
	ld.global.f32 	%f106, [%rd8+8];
	ld.global.u32 	%r57, [%rd9+8];
	mul.wide.s32 	%rd87, %r57, 4;
	add.s64 	%rd88, %rd1, %rd87;
	ld.global.f32 	%f107, [%rd88];
	fma.rn.f32 	%f115, %f106, %f107, %f115;
$L__BB0_16:
	add.s64 	%rd90, %rd7, %rd15;
	st.global.f32 	[%rd90], %f115;
	add.s32 	%r58, %r58, %r3;
	setp.lt.s32 	%p12, %r58, 1000000;
	@%p12 bra 	$L__BB0_2;
$L__BB0_17:
	ret;

}


// ===== COMPILED SASS (sm_100) =====

	.target	sm_100

	.elftype	@"ET_EXEC"


//--------------------- .note.nv.tkinfo           --------------------------
	.section	.note.nv.tkinfo,"",@"SHT_NOTE"
	.sectionflags	@"SHF_NOTE_NV_TKINFO"
	.tkinfo
        /*0018*/ 	.word	0x00000002
        /*0030*/ 	.string	""
        /*0030*/ 	.string	"ptxas"
        /*0030*/ 	.string	"Cuda compilation tools, release 13.0, V13.0.88"
        /*0030*/ 	.string	"Build cuda_13.0.r13.0/compiler.36424714_0"
        /*0030*/ 	.string	"-arch sm_100 -m 64 "



//--------------------- .note.nv.cuinfo           --------------------------
	.section	.note.nv.cuinfo,"",@"SHT_NOTE"
	.sectionflags	@"SHF_NOTE_NV_CUINFO"
        /*0018*/ 	.short	0x0002
        /*001a*/ 	.short	0x0064
        /*001c*/ 	.short	0x0082
	.zero		2


//--------------------- .nv.info                  --------------------------
	.section	.nv.info,"",@"SHT_CUDA_INFO"
	.align	4


	//----- nvinfo : EIATTR_REGCOUNT
	.align		4
        /*0000*/ 	.byte	0x04, 0x2f
        /*0002*/ 	.short	(.L_1 - .L_0)
	.align		4
.L_0:
        /*0004*/ 	.word	index@(_Z8spmv_csrPfPiS0_S_S_)
        /*0008*/ 	.word	0x00000020


	//----- nvinfo : EIATTR_FRAME_SIZE
	.align		4
.L_1:
        /*000c*/ 	.byte	0x04, 0x11
        /*000e*/ 	.short	(.L_3 - .L_2)
	.align		4
.L_2:
        /*0010*/ 	.word	index@(_Z8spmv_csrPfPiS0_S_S_)
        /*0014*/ 	.word	0x00000000


	//----- nvinfo : EIATTR_MIN_STACK_SIZE
	.align		4
.L_3:
        /*0018*/ 	.byte	0x04, 0x12
        /*001a*/ 	.short	(.L_5 - .L_4)
	.align		4
.L_4:
        /*001c*/ 	.word	index@(_Z8spmv_csrPfPiS0_S_S_)
        /*0020*/ 	.word	0x00000000
.L_5:


//--------------------- .nv.compat                --------------------------
	.section	.nv.compat,"",@"SHT_CUDA_COMPAT_INFO"
	.align	4
        /*0000*/ 	.byte	0x02, 0x09, 0x00, 0x00, 0x02, 0x02, 0x01, 0x00, 0x02, 0x05, 0x05, 0x00, 0x03, 0x07, 0x01, 0x01
        /*0010*/ 	.byte	0x02, 0x03, 0x00, 0x00, 0x02, 0x06, 0x01, 0x00, 0x04, 0x0b, 0x08, 0x00, 0x09, 0x00, 0x00, 0x00
        /*0020*/ 	.byte	0x00, 0x00, 0x00, 0x00


//--------------------- .nv.info._Z8spmv_csrPfPiS0_S_S_ --------------------------
	.section	.nv.info._Z8spmv_csrPfPiS0_S_S_,"",@"SHT_CUDA_INFO"
	.sectionflags	@""
	.align	4


	//----- nvinfo : EIATTR_CUDA_API_VERSION
	.align		4
        /*0000*/ 	.byte	0x04, 0x37
        /*0002*/ 	.short	(.L_7 - .L_6)
.L_6:
        /*0004*/ 	.word	0x00000082


	//----- nvinfo : EIATTR_KPARAM_INFO
	.align		4
.L_7:
        /*0008*/ 	.byte	0x04, 0x17
        /*000a*/ 	.short	(.L_9 - .L_8)
.L_8:
        /*000c*/ 	.word	0x00000000
        /*0010*/ 	.short	0x0004
        /*0012*/ 	.short	0x0020
        /*0014*/ 	.byte	0x00, 0xf5, 0x21, 0x00


	//----- nvinfo : EIATTR_KPARAM_INFO
	.align		4
.L_9:
        /*0018*/ 	.byte	0x04, 0x17
        /*001a*/ 	.short	(.L_11 - .L_10)
.L_10:
        /*001c*/ 	.word	0x00000000
        /*0020*/ 	.short	0x0003
        /*0022*/ 	.short	0x0018
        /*0024*/ 	.byte	0x00, 0xf5, 0x21, 0x00


	//----- nvinfo : EIATTR_KPARAM_INFO
	.align		4
.L_11:
        /*0028*/ 	.byte	0x04, 0x17
        /*002a*/ 	.short	(.L_13 - .L_12)
.L_12:
        /*002c*/ 	.word	0x00000000
        /*0030*/ 	.short	0x0002
        /*0032*/ 	.short	0x0010
        /*0034*/ 	.byte	0x00, 0xf5, 0x21, 0x00


	//----- nvinfo : EIATTR_KPARAM_INFO
	.align		4
.L_13:
        /*0038*/ 	.byte	0x04, 0x17
        /*003a*/ 	.short	(.L_15 - .L_14)
.L_14:
        /*003c*/ 	.word	0x00000000
        /*0040*/ 	.short	0x0001
        /*0042*/ 	.short	0x0008
        /*0044*/ 	.byte	0x00, 0xf5, 0x21, 0x00


	//----- nvinfo : EIATTR_KPARAM_INFO
	.align		4
.L_15:
        /*0048*/ 	.byte	0x04, 0x17
        /*004a*/ 	.short	(.L_17 - .L_16)
.L_16:
        /*004c*/ 	.word	0x00000000
        /*0050*/ 	.short	0x0000
        /*0052*/ 	.short	0x0000
        /*0054*/ 	.byte	0x00, 0xf5, 0x21, 0x00


	//----- nvinfo : EIATTR_SPARSE_MMA_MASK
	.align		4
.L_17:
        /*0058*/ 	.byte	0x03, 0x50
        /*005a*/ 	.short	0x0000


	//----- nvinfo : EIATTR_MAXREG_COUNT
	.align		4
        /*005c*/ 	.byte	0x03, 0x1b
        /*005e*/ 	.short	0x00ff


	//----- nvinfo : EIATTR_MERCURY_ISA_VERSION
	.align		4
        /*0060*/ 	.byte	0x03, 0x5f
        /*0062*/ 	.short	0x0101


	//----- nvinfo : EIATTR_VRC_CTA_INIT_COUNT
	.align		4
        /*0064*/ 	.byte	0x02, 0x4a
	.zero		1
	.zero		1


	//----- nvinfo : EIATTR_EXIT_INSTR_OFFSETS
	.align		4
        /*0068*/ 	.byte	0x04, 0x1c
        /*006a*/ 	.short	(.L_19 - .L_18)


	//   ....[0]....
.L_18:
        /*006c*/ 	.word	0x00000060


	//   ....[1]....
        /*0070*/ 	.word	0x00000f50


	//----- nvinfo : EIATTR_CRS_STACK_SIZE
	.align		4
.L_19:
        /*0074*/ 	.byte	0x04, 0x1e
        /*0076*/ 	.short	(.L_21 - .L_20)
.L_20:
        /*0078*/ 	.word	0x00000000


	//----- nvinfo : EIATTR_CBANK_PARAM_SIZE
	.align		4
.L_21:
        /*007c*/ 	.byte	0x03, 0x19
        /*007e*/ 	.short	0x0028


	//----- nvinfo : EIATTR_PARAM_CBANK
	.align		4
        /*0080*/ 	.byte	0x04, 0x0a
        /*0082*/ 	.short	(.L_23 - .L_22)
	.align		4
.L_22:
        /*0084*/ 	.word	index@(.nv.constant0._Z8spmv_csrPfPiS0_S_S_)
        /*0088*/ 	.short	0x0380
        /*008a*/ 	.short	0x0028


	//----- nvinfo : EIATTR_SW_WAR
	.align		4
.L_23:
        /*008c*/ 	.byte	0x04, 0x36
        /*008e*/ 	.short	(.L_25 - .L_24)
.L_24:
        /*0090*/ 	.word	0x00000008
.L_25:


//--------------------- .nv.callgraph             --------------------------
	.section	.nv.callgraph,"",@"SHT_CUDA_CALLGRAPH"
	.align	4
	.sectionentsize	8
	.align		4
        /*0000*/ 	.word	0x00000000
	.align		4
        /*0004*/ 	.word	0xffffffff
	.align		4
        /*0008*/ 	.word	0x00000000
	.align		4
        /*000c*/ 	.word	0xfffffffe
	.align		4
        /*0010*/ 	.word	0x00000000
	.align		4
        /*0014*/ 	.word	0xfffffffd
	.align		4
        /*0018*/ 	.word	0x00000000
	.align		4
        /*001c*/ 	.word	0xfffffffc


//--------------------- .text._Z8spmv_csrPfPiS0_S_S_ --------------------------
	.section	.text._Z8spmv_csrPfPiS0_S_S_,"ax",@progbits
	.align	128
        .global         _Z8spmv_csrPfPiS0_S_S_
        .type           _Z8spmv_csrPfPiS0_S_S_,@function
        .size           _Z8spmv_csrPfPiS0_S_S_,(.L_x_11 - _Z8spmv_csrPfPiS0_S_S_)
        .other          _Z8spmv_csrPfPiS0_S_S_,@"STO_CUDA_ENTRY STV_DEFAULT"
_Z8spmv_csrPfPiS0_S_S_:
.text._Z8spmv_csrPfPiS0_S_S_:
[----:B------:R-:W-:Y:S01]  /*0000*/  LDC R1, c[0x0][0x37c] ;  /* 0x0000df00ff017b82 */ /* 0x000fe20000000800 */
[----:B------:R-:W0:Y:S07]  /*0010*/  S2R R0, SR_TID.X ;  /* 0x0000000000007919 */ /* 0x000e2e0000002100 */
[----:B------:R-:W0:Y:S08]  /*0020*/  S2UR UR4, SR_CTAID.X ;  /* 0x00000000000479c3 */ /* 0x000e300000002500 */
[----:B------:R-:W0:Y:S02]  /*0030*/  LDC R3, c[0x0][0x360] ;  /* 0x0000d800ff037b82 */ /* 0x000e240000000800 */
[----:B0-----:R-:W-:-:S05]  /*0040*/  IMAD R0, R3, UR4, R0 ;  /* 0x0000000403007c24 */ /* 0x001fca000f8e0200 */
[----:B------:R-:W-:-:S13]  /*0050*/  ISETP.GT.AND P0, PT, R0, 0xf423f, PT ;  /* 0x000f423f0000780c */ /* 0x000fda0003f04270 */
[----:B------:R-:W-:Y:S05]  /*0060*/  @P0 EXIT ;  /* 0x000000000000094d */ /* 0x000fea0003800000 */
[----:B------:R-:W0:Y:S01]  /*0070*/  LDCU.128 UR8, c[0x0][0x380] ;  /* 0x00007000ff0877ac */ /* 0x000e220008000c00 */
[----:B------:R-:W1:Y:S01]  /*0080*/  LDCU UR12, c[0x0][0x370] ;  /* 0x00006e00ff0c77ac */ /* 0x000e620008000800 */
[----:B------:R-:W2:Y:S01]  /*0090*/  LDCU.64 UR14, c[0x0][0x358] ;  /* 0x00006b00ff0e77ac */ /* 0x000ea20008000a00 */
[----:B0-----:R-:W-:Y:S02]  /*00a0*/  UIADD3 UR6, UP0, UPT, UR8, 0x20, URZ ;  /* 0x0000002008067890 */ /* 0x001fe4000ff1e0ff */
[----:B------:R-:W-:Y:S01]  /*00b0*/  UIADD3 UR4, UP1, UPT, UR10, 0x20, URZ ;  /* 0x000000200a047890 */ /* 0x000fe2000ff3e0ff */
[----:B-1----:R-:W-:Y:S01]  /*00c0*/  IMAD R3, R3, UR12, RZ ;  /* 0x0000000c03037c24 */ /* 0x002fe2000f8e02ff */
[----:B------:R-:W-:Y:S02]  /*00d0*/  UIADD3.X UR7, UPT, UPT, URZ, UR9, URZ, UP0, !UPT ;  /* 0x00000009ff077290 */ /* 0x000fe400087fe4ff */
[----:B--2---:R-:W-:-:S12]  /*00e0*/  UIADD3.X UR5, UPT, UPT, URZ, UR11, URZ, UP1, !UPT ;  /* 0x0000000bff057290 */ /* 0x004fd80008ffe4ff */
.L_x_9:
[----:B0-----:R-:W0:Y:S02]  /*00f0*/  LDC.64 R4, c[0x0][0x390] ;  /* 0x0000e400ff047b82 */ /* 0x001e240000000a00 */
[----:B0-----:R-:W-:-:S05]  /*0100*/  IMAD.WIDE R4, R0, 0x4, R4 ;  /* 0x0000000400047825 */ /* 0x001fca00078e0204 */
[----:B------:R-:W2:Y:S04]  /*0110*/  LDG.E R6, desc[UR14][R4.64] ;  /* 0x0000000e04067981 */ /* 0x000ea8000c1e1900 */
[----:B------:R-:W2:Y:S01]  /*0120*/  LDG.E R8, desc[UR14][R4.64+0x4] ;  /* 0x0000040e04087981 */ /* 0x000ea2000c1e1900 */
[-C--:B------:R-:W-:Y:S01]  /*0130*/  MOV R2, R0.reuse ;  /* 0x0000000000027202 */ /* 0x080fe20000000f00 */
[----:B------:R-:W-:Y:S01]  /*0140*/  BSSY.RECONVERGENT B0, `(.L_x_0) ;  /* 0x00000dc000007945 */ /* 0x000fe20003800200 */
[----:B------:R-:W-:Y:S01]  /*0150*/  IADD3 R0, PT, PT, R3, R0, RZ ;  /* 0x0000000003007210 */ /* 0x000fe20007ffe0ff */
[----:B------:R-:W-:-:S03]  /*0160*/  HFMA2 R16, -RZ, RZ, 0, 0 ;  /* 0x00000000ff107431 */ /* 0x000fc600000001ff */
[----:B------:R-:W-:Y:S02]  /*0170*/  ISETP.GE.AND P0, PT, R0, 0xf4240, PT ;  /* 0x000f42400000780c */ /* 0x000fe40003f06270 */
[----:B--2---:R-:W-:-:S13]  /*0180*/  ISETP.GE.AND P1, PT, R6, R8, PT ;  /* 0x000000080600720c */ /* 0x004fda0003f26270 */
[----:B------:R-:W-:Y:S05]  /*0190*/  @P1 BRA `(.L_x_1) ;  /* 0x0000000c00581947 */ /* 0x000fea0003800000 */
[----:B------:R-:W-:Y:S01]  /*01a0*/  MOV R5, R6 ;  /* 0x0000000600057202 */ /* 0x000fe20000000f00 */
[----:B------:R-:W-:Y:S01]  /*01b0*/  BSSY.RECONVERGENT B1, `(.L_x_2) ;  /* 0x0000066000017945 */ /* 0x000fe20003800200 */
[----:B------:R-:W-:Y:S02]  /*01c0*/  MOV R16, RZ ;  /* 0x000000ff00107202 */ /* 0x000fe40000000f00 */
[CC--:B------:R-:W-:Y:S02]  /*01d0*/  IADD3 R4, PT, PT, -R8.reuse, R5.reuse, RZ ;  /* 0x0000000508047210 */ /* 0x0c0fe40007ffe1ff */
[----:B------:R-:W-:Y:S02]  /*01e0*/  IADD3 R6, PT, PT, R8, -R5, RZ ;  /* 0x8000000508067210 */ /* 0x000fe40007ffe0ff */
[----:B------:R-:W-:Y:S02]  /*01f0*/  ISETP.GT.U32.AND P2, PT, R4, -0x10, PT ;  /* 0xfffffff00400780c */ /* 0x000fe40003f44070 */
[----:B------:R-:W-:-:S04]  /*0200*/  LOP3.LUT R7, R6, 0xf, RZ, 0xc0, !PT ;  /* 0x0000000f06077812 */ /* 0x000fc800078ec0ff */
[----:B------:R-:W-:-:S07]  /*0210*/  ISETP.NE.AND P1, PT, R7, RZ, PT ;  /* 0x000000ff0700720c */ /* 0x000fce0003f25270 */
[----:B------:R-:W-:Y:S06]  /*0220*/  @P2 BRA `(.L_x_3) ;  /* 0x0000000400782947 */ /* 0x000fec0003800000 */
[----:B------:R-:W-:Y:S02]  /*0230*/  LOP3.LUT R4, R6, 0xfffffff0, RZ, 0xc0, !PT ;  /* 0xfffffff006047812 */ /* 0x000fe400078ec0ff */
[----:B------:R-:W-:Y:S02]  /*0240*/  MOV R16, RZ ;  /* 0x000000ff00107202 */ /* 0x000fe40000000f00 */
[----:B------:R-:W-:-:S07]  /*0250*/  IADD3 R4, PT, PT, -R4, RZ, RZ ;  /* 0x000000ff04047210 */ /* 0x000fce0007ffe1ff */
.L_x_4:
[----:B------:R-:W-:Y:S01]  /*0260*/  MOV R26, UR4 ;  /* 0x00000004001a7c02 */ /* 0x000fe20008000f00 */
[----:B------:R-:W0:Y:S01]  /*0270*/  LDC.64 R14, c[0x0][0x398] ;  /* 0x0000e600ff0e7b82 */ /* 0x000e220000000a00 */
[----:B------:R-:W-:-:S03]  /*0280*/  MOV R27, UR5 ;  /* 0x00000005001b7c02 */ /* 0x000fc60008000f00 */
[----:B------:R-:W-:-:S05]  /*0290*/  IMAD.WIDE R26, R5, 0x4, R26 ;  /* 0x00000004051a7825 */ /* 0x000fca00078e021a */
[----:B------:R-:W0:Y:S04]  /*02a0*/  LDG.E R9, desc[UR14][R26.64+-0x20] ;  /* 0xffffe00e1a097981 */ /* 0x000e28000c1e1900 */
[----:B------:R-:W2:Y:S04]  /*02b0*/  LDG.E R11, desc[UR14][R26.64+-0x1c] ;  /* 0xffffe40e1a0b7981 */ /* 0x000ea8000c1e1900 */
[----:B------:R-:W3:Y:S01]  /*02c0*/  LDG.E R21, desc[UR14][R26.64+-0x18] ;  /* 0xffffe80e1a157981 */ /* 0x000ee2000c1e1900 */
[----:B------:R-:W-:Y:S02]  /*02d0*/  MOV R18, UR6 ;  /* 0x0000000600127c02 */ /* 0x000fe40008000f00 */
[----:B------:R-:W-:Y:S01]  /*02e0*/  MOV R19, UR7 ;  /* 0x0000000700137c02 */ /* 0x000fe20008000f00 */
[----:B------:R-:W4:Y:S02]  /*02f0*/  LDG.E R29, desc[UR14][R26.64+-0x14] ;  /* 0xffffec0e1a1d7981 */ /* 0x000f24000c1e1900 */
[----:B------:R-:W-:-:S02]  /*0300*/  IMAD.WIDE R18, R5, 0x4, R18 ;  /* 0x0000000405127825 */ /* 0x000fc400078e0212 */
[----:B------:R-:W5:Y:S04]  /*0310*/  LDG.E R17, desc[UR14][R26.64+-0x10] ;  /* 0xfffff00e1a117981 */ /* 0x000f68000c1e1900 */
[----:B------:R-:W5:Y:S04]  /*0320*/  LDG.E R12, desc[UR14][R18.64+-0x20] ;  /* 0xffffe00e120c7981 */ /* 0x000f68000c1e1900 */
[----:B------:R-:W5:Y:S04]  /*0330*/  LDG.E R25, desc[UR14][R26.64+-0xc] ;  /* 0xfffff40e1a197981 */ /* 0x000f68000c1e1900 */
[----:B------:R-:W5:Y:S04]  /*0340*/  LDG.E R22, desc[UR14][R18.64+-0x1c] ;  /* 0xffffe40e12167981 */ /* 0x000f68000c1e1900 */
[----:B------:R-:W5:Y:S01]  /*0350*/  LDG.E R13, desc[UR14][R26.64] ;  /* 0x0000000e1a0d7981 */ /* 0x000f62000c1e1900 */
[----:B0-----:R-:W-:-:S05]  /*0360*/  IMAD.WIDE R8, R9, 0x4, R14 ;  /* 0x0000000409087825 */ /* 0x001fca00078e020e */
[----:B------:R-:W5:Y:S01]  /*0370*/  LDG.E R23, desc[UR14][R8.64] ;  /* 0x0000000e08177981 */ /* 0x000f62000c1e1900 */
[----:B--2---:R-:W-:-:S04]  /*0380*/  IMAD.WIDE R10, R11, 0x4, R14 ;  /* 0x000000040b0a7825 */ /* 0x004fc800078e020e */
[--C-:B---3--:R-:W-:Y:S02]  /*0390*/  IMAD.WIDE R20, R21, 0x4, R14.reuse ;  /* 0x0000000415147825 */ /* 0x108fe400078e020e */
[----:B------:R-:W2:Y:S04]  /*03a0*/  LDG.E R10, desc[UR14][R10.64] ;  /* 0x0000000e0a0a7981 */ /* 0x000ea8000c1e1900 */
[----:B------:R-:W3:Y:S04]  /*03b0*/  LDG.E R20, desc[UR14][R20.64] ;  /* 0x0000000e14147981 */ /* 0x000ee8000c1e1900 */
[----:B------:R-:W3:Y:S04]  /*03c0*/  LDG.E R8, desc[UR14][R18.64+-0x18] ;  /* 0xffffe80e12087981 */ /* 0x000ee8000c1e1900 */
[----:B------:R-:W3:Y:S04]  /*03d0*/  LDG.E R9, desc[UR14][R26.64+-0x8] ;  /* 0xfffff80e1a097981 */ /* 0x000ee8000c1e1900 */
[----:B------:R-:W3:Y:S01]  /*03e0*/  LDG.E R11, desc[UR14][R26.64+-0x4] ;  /* 0xfffffc0e1a0b7981 */ /* 0x000ee2000c1e1900 */
[----:B----4-:R-:W-:-:S03]  /*03f0*/  IMAD.WIDE R28, R29, 0x4, R14 ;  /* 0x000000041d1c7825 */ /* 0x010fc600078e020e */
[----:B------:R-:W4:Y:S01]  /*0400*/  LDG.E R21, desc[UR14][R18.64+-0x10] ;  /* 0xfffff00e12157981 */ /* 0x000f22000c1e1900 */
[----:B-----5:R-:W-:-:S06]  /*0410*/  IMAD.WIDE R24, R25, 0x4, R14 ;  /* 0x0000000419187825 */ /* 0x020fcc00078e020e */
[----:B------:R-:W5:Y:S04]  /*0420*/  LDG.E R24, desc[UR14][R24.64] ;  /* 0x0000000e18187981 */ /* 0x000f68000c1e1900 */
[----:B------:R-:W5:Y:S01]  /*0430*/  LDG.E R25, desc[UR14][R18.64] ;  /* 0x0000000e12197981 */ /* 0x000f62000c1e1900 */
[----:B------:R-:W-:Y:S01]  /*0440*/  FFMA R12, R12, R23, R16 ;  /* 0x000000170c0c7223 */ /* 0x000fe20000000010 */
[----:B------:R-:W-:Y:S02]  /*0450*/  IMAD.WIDE R16, R17, 0x4, R14 ;  /* 0x0000000411107825 */ /* 0x000fe400078e020e */
[----:B------:R-:W4:Y:S04]  /*0460*/  LDG.E R23, desc[UR14][R28.64] ;  /* 0x0000000e1c177981 */ /* 0x000f28000c1e1900 */
[----:B------:R-:W5:Y:S04]  /*0470*/  LDG.E R16, desc[UR14][R16.64] ;  /* 0x0000000e10107981 */ /* 0x000f68000c1e1900 */
[----:B------:R-:W4:Y:S04]  /*0480*/  LDG.E R29, desc[UR14][R18.64+-0x14] ;  /* 0xffffec0e121d7981 */ /* 0x000f28000c1e1900 */
[----:B------:R-:W5:Y:S01]  /*0490*/  LDG.E R17, desc[UR14][R18.64+-0xc] ;  /* 0xfffff40e12117981 */ /* 0x000f62000c1e1900 */
[----:B--2---:R-:W-:-:S03]  /*04a0*/  FFMA R10, R22, R10, R12 ;  /* 0x0000000a160a7223 */ /* 0x004fc6000000000c */
[----:B------:R-:W2:Y:S01]  /*04b0*/  LDG.E R22, desc[UR14][R26.64+0x4] ;  /* 0x0000040e1a167981 */ /* 0x000ea2000c1e1900 */
[----:B---3--:R-:W-:Y:S01]  /*04c0*/  FFMA R20, R8, R20, R10 ;  /* 0x0000001408147223 */ /* 0x008fe2000000000a */
[----:B------:R-:W-:-:S04]  /*04d0*/  IMAD.WIDE R8, R9, 0x4, R14 ;  /* 0x0000000409087825 */ /* 0x000fc800078e020e */
[--C-:B------:R-:W-:Y:S02]  /*04e0*/  IMAD.WIDE R10, R11, 0x4, R14.reuse ;  /* 0x000000040b0a7825 */ /* 0x100fe400078e020e */
[----:B------:R-:W3:Y:S02]  /*04f0*/  LDG.E R8, desc[UR14][R8.64] ;  /* 0x0000000e08087981 */ /* 0x000ee4000c1e1900 */
[----:B------:R-:W-:Y:S02]  /*0500*/  IMAD.WIDE R12, R13, 0x4, R14 ;  /* 0x000000040d0c7825 */ /* 0x000fe400078e020e */
[----:B------:R-:W2:Y:S04]  /*0510*/  LDG.E R10, desc[UR14][R10.64] ;  /* 0x0000000e0a0a7981 */ /* 0x000ea8000c1e1900 */
[----:B------:R-:W2:Y:S04]  /*0520*/  LDG.E R12, desc[UR14][R12.64] ;  /* 0x0000000e0c0c7981 */ /* 0x000ea8000c1e1900 */
[----:B------:R-:W3:Y:S04]  /*0530*/  LDG.E R9, desc[UR14][R18.64+-0x8] ;  /* 0xfffff80e12097981 */ /* 0x000ee8000c1e1900 */
[----:B------:R-:W2:Y:S04]  /*0540*/  LDG.E R11, desc[UR14][R18.64+-0x4] ;  /* 0xfffffc0e120b7981 */ /* 0x000ea8000c1e1900 */
[----:B------:R-:W2:Y:S01]  /*0550*/  LDG.E R13, desc[UR14][R18.64+0x14] ;  /* 0x0000140e120d7981 */ /* 0x000ea2000c1e1900 */
[----:B----4-:R-:W-:-:S03]  /*0560*/  FFMA R28, R29, R23, R20 ;  /* 0x000000171d1c7223 */ /* 0x010fc60000000014 */
[----:B------:R-:W4:Y:S01]  /*0570*/  LDG.E R20, desc[UR14][R26.64+0x8] ;  /* 0x0000080e1a147981 */ /* 0x000f22000c1e1900 */
[----:B-----5:R-:W-:-:S03]  /*0580*/  FFMA R28, R21, R16, R28 ;  /* 0x00000010151c7223 */ /* 0x020fc6000000001c */
[----:B------:R-:W5:Y:S04]  /*0590*/  LDG.E R16, desc[UR14][R26.64+0xc] ;  /* 0x00000c0e1a107981 */ /* 0x000f68000c1e1900 */
[----:B------:R-:W5:Y:S01]  /*05a0*/  LDG.E R21, desc[UR14][R26.64+0x10] ;  /* 0x0000100e1a157981 */ /* 0x000f62000c1e1900 */
[----:B------:R-:W-:-:S03]  /*05b0*/  FFMA R24, R17, R24, R28 ;  /* 0x0000001811187223 */ /* 0x000fc6000000001c */
[----:B------:R-:W5:Y:S04]  /*05c0*/  LDG.E R23, desc[UR14][R26.64+0x14] ;  /* 0x0000140e1a177981 */ /* 0x000f68000c1e1900 */
[----:B------:R-:W5:Y:S04]  /*05d0*/  LDG.E R17, desc[UR14][R26.64+0x18] ;  /* 0x0000180e1a117981 */ /* 0x000f68000c1e1900 */
[----:B------:R0:W5:Y:S01]  /*05e0*/  LDG.E R29, desc[UR14][R26.64+0x1c] ;  /* 0x00001c0e1a1d7981 */ /* 0x000162000c1e1900 */
[----:B---3--:R-:W-:-:S03]  /*05f0*/  FFMA R8, R9, R8, R24 ;  /* 0x0000000809087223 */ /* 0x008fc60000000018 */
[----:B------:R-:W3:Y:S01]  /*0600*/  LDG.E R9, desc[UR14][R18.64+0x4] ;  /* 0x0000040e12097981 */ /* 0x000ee2000c1e1900 */
[----:B--2---:R-:W-:Y:S01]  /*0610*/  FFMA R8, R11, R10, R8 ;  /* 0x0000000a0b087223 */ /* 0x004fe20000000008 */
[----:B0-----:R-:W-:Y:S02]  /*0620*/  IMAD.WIDE R26, R22, 0x4, R14 ;  /* 0x00000004161a7825 */ /* 0x001fe400078e020e */
[----:B------:R-:W2:Y:S02]  /*0630*/  LDG.E R10, desc[UR14][R18.64+0x8] ;  /* 0x0000080e120a7981 */ /* 0x000ea4000c1e1900 */
[----:B------:R-:W-:Y:S02]  /*0640*/  FFMA R8, R25, R12, R8 ;  /* 0x0000000c19087223 */ /* 0x000fe40000000008 */
[----:B------:R-:W2:Y:S04]  /*0650*/  LDG.E R11, desc[UR14][R18.64+0xc] ;  /* 0x00000c0e120b7981 */ /* 0x000ea8000c1e1900 */
[----:B------:R-:W2:Y:S04]  /*0660*/  LDG.E R12, desc[UR14][R18.64+0x10] ;  /* 0x0000100e120c7981 */ /* 0x000ea8000c1e1900 */
[----:B------:R-:W2:Y:S04]  /*0670*/  LDG.E R24, desc[UR14][R18.64+0x18] ;  /* 0x0000180e12187981 */ /* 0x000ea8000c1e1900 */
[----:B------:R4:W2:Y:S04]  /*0680*/  LDG.E R25, desc[UR14][R18.64+0x1c] ;  /* 0x00001c0e12197981 */ /* 0x0008a8000c1e1900 */
[----:B------:R-:W3:Y:S01]  /*0690*/  LDG.E R26, desc[UR14][R26.64] ;  /* 0x0000000e1a1a7981 */ /* 0x000ee2000c1e1900 */
[----:B----4-:R-:W-:-:S05]  /*06a0*/  IMAD.WIDE R18, R20, 0x4, R14 ;  /* 0x0000000414127825 */ /* 0x010fca00078e020e */
[----:B------:R0:W2:Y:S01]  /*06b0*/  LDG.E R27, desc[UR14][R18.64] ;  /* 0x0000000e121b7981 */ /* 0x0000a2000c1e1900 */
[----:B-----5:R-:W-:-:S04]  /*06c0*/  IMAD.WIDE R20, R21, 0x4, R14 ;  /* 0x0000000415147825 */ /* 0x020fc800078e020e */
[--C-:B------:R-:W-:Y:S02]  /*06d0*/  IMAD.WIDE R22, R23, 0x4, R14.reuse ;  /* 0x0000000417167825 */ /* 0x100fe400078e020e */
[----:B------:R-:W4:Y:S02]  /*06e0*/  LDG.E R21, desc[UR14][R20.64] ;  /* 0x0000000e14157981 */ /* 0x000f24000c1e1900 */
[--C-:B0-----:R-:W-:Y:S02]  /*06f0*/  IMAD.WIDE R18, R16, 0x4, R14.reuse ;  /* 0x0000000410127825 */ /* 0x101fe400078e020e */
[----:B------:R-:W5:Y:S04]  /*0700*/  LDG.E R22, desc[UR14][R22.64] ;  /* 0x0000000e16167981 */ /* 0x000f68000c1e1900 */
[----:B------:R-:W4:Y:S01]  /*0710*/  LDG.E R18, desc[UR14][R18.64] ;  /* 0x0000000e12127981 */ /* 0x000f22000c1e1900 */
[----:B------:R-:W-:-:S04]  /*0720*/  IMAD.WIDE R16, R17, 0x4, R14 ;  /* 0x0000000411107825 */ /* 0x000fc800078e020e */
[----:B------:R-:W-:Y:S02]  /*0730*/  IMAD.WIDE R14, R29, 0x4, R14 ;  /* 0x000000041d0e7825 */ /* 0x000fe400078e020e */
[----:B------:R-:W5:Y:S04]  /*0740*/  LDG.E R16, desc[UR14][R16.64] ;  /* 0x0000000e10107981 */ /* 0x000f68000c1e1900 */
[----:B------:R-:W5:Y:S01]  /*0750*/  LDG.E R14, desc[UR14][R14.64] ;  /* 0x0000000e0e0e7981 */ /* 0x000f62000c1e1900 */
[----:B------:R-:W-:-:S04]  /*0760*/  IADD3 R4, PT, PT, R4, 0x10, RZ ;  /* 0x0000001004047810 */ /* 0x000fc80007ffe0ff */
[----:B------:R-:W-:Y:S01]  /*0770*/  ISETP.NE.AND P2, PT, R4, RZ, PT ;  /* 0x000000ff0400720c */ /* 0x000fe20003f45270 */
[----:B---3--:R-:W-:Y:S01]  /*0780*/  FFMA R9, R9, R26, R8 ;  /* 0x0000001a09097223 */ /* 0x008fe20000000008 */
[----:B------:R-:W-:-:S03]  /*0790*/  IADD3 R5, PT, PT, R5, 0x10, RZ ;  /* 0x0000001005057810 */ /* 0x000fc60007ffe0ff */
[----:B--2---:R-:W-:-:S04]  /*07a0*/  FFMA R10, R10, R27, R9 ;  /* 0x0000001b0a0a7223 */ /* 0x004fc80000000009 */
[----:B----4-:R-:W-:-:S04]  /*07b0*/  FFMA R11, R11, R18, R10 ;  /* 0x000000120b0b7223 */ /* 0x010fc8000000000a */
[----:B------:R-:W-:-:S04]  /*07c0*/  FFMA R12, R12, R21, R11 ;  /* 0x000000150c0c7223 */ /* 0x000fc8000000000b */
[----:B-----5:R-:W-:-:S04]  /*07d0*/  FFMA R13, R13, R22, R12 ;  /* 0x000000160d0d7223 */ /* 0x020fc8000000000c */
[----:B------:R-:W-:-:S04]  /*07e0*/  FFMA R24, R24, R16, R13 ;  /* 0x0000001018187223 */ /* 0x000fc8000000000d */
[----:B------:R-:W-:Y:S01]  /*07f0*/  FFMA R16, R25, R14, R24 ;  /* 0x0000000e19107223 */ /* 0x000fe20000000018 */
[----:B------:R-:W-:Y:S06]  /*0800*/  @P2 BRA `(.L_x_4) ;  /* 0xfffffff800942947 */ /* 0x000fec000383ffff */
.L_x_3:
[----:B------:R-:W-:Y:S05]  /*0810*/  BSYNC.RECONVERGENT B1 ;  /* 0x0000000000017941 */ /* 0x000fea0003800200 */
.L_x_2:
[----:B------:R-:W-:Y:S05]  /*0820*/  @!P1 BRA `(.L_x_1) ;  /* 0x0000000400b49947 */ /* 0x000fea0003800000 */
[----:B------:R-:W-:Y:S01]  /*0830*/  ISETP.GE.U32.AND P1, PT, R7, 0x8, PT ;  /* 0x000000080700780c */ /* 0x000fe20003f26070 */
[----:B------:R-:W-:Y:S01]  /*0840*/  BSSY.RECONVERGENT B1, `(.L_x_5) ;  /* 0x0000032000017945 */ /* 0x000fe20003800200 */
[----:B------:R-:W-:-:S04]  /*0850*/  LOP3.LUT R22, R6, 0x7, RZ, 0xc0, !PT ;  /* 0x0000000706167812 */ /* 0x000fc800078ec0ff */
[----:B------:R-:W-:-:S07]  /*0860*/  ISETP.NE.AND P2, PT, R22, RZ, PT ;  /* 0x000000ff1600720c */ /* 0x000fce0003f45270 */
[----:B------:R-:W-:Y:S06]  /*0870*/  @!P1 BRA `(.L_x_6) ;  /* 0x0000000000b89947 */ /* 0x000fec0003800000 */
[----:B------:R-:W0:Y:S08]  /*0880*/  LDC.64 R28, c[0x0][0x388] ;  /* 0x0000e200ff1c7b82 */ /* 0x000e300000000a00 */
[----:B------:R-:W1:Y:S08]  /*0890*/  LDC.64 R10, c[0x0][0x398] ;  /* 0x0000e600ff0a7b82 */ /* 0x000e700000000a00 */
[----:B------:R-:W2:Y:S01]  /*08a0*/  LDC.64 R8, c[0x0][0x380] ;  /* 0x0000e000ff087b82 */ /* 0x000ea20000000a00 */
[----:B0-----:R-:W-:-:S05]  /*08b0*/  IMAD.WIDE R28, R5, 0x4, R28 ;  /* 0x00000004051c7825 */ /* 0x001fca00078e021c */
[----:B------:R-:W1:Y:S04]  /*08c0*/  LDG.E R27, desc[UR14][R28.64] ;  /* 0x0000000e1c1b7981 */ /* 0x000e68000c1e1900 */
[----:B------:R-:W3:Y:S04]  /*08d0*/  LDG.E R21, desc[UR14][R28.64+0x4] ;  /* 0x0000040e1c157981 */ /* 0x000ee8000c1e1900 */
[----:B------:R-:W4:Y:S04]  /*08e0*/  LDG.E R13, desc[UR14][R28.64+0x8] ;  /* 0x0000080e1c0d7981 */ /* 0x000f28000c1e1900 */
[----:B------:R-:W5:Y:S01]  /*08f0*/  LDG.E R15, desc[UR14][R28.64+0xc] ;  /* 0x00000c0e1c0f7981 */ /* 0x000f62000c1e1900 */
[----:B--2---:R-:W-:-:S03]  /*0900*/  IMAD.WIDE R8, R5, 0x4, R8 ;  /* 0x0000000405087825 */ /* 0x004fc600078e0208 */
[----:B------:R-:W2:Y:S04]  /*0910*/  LDG.E R19, desc[UR14][R28.64+0x10] ;  /* 0x0000100e1c137981 */ /* 0x000ea8000c1e1900 */
[----:B------:R-:W2:Y:S04]  /*0920*/  LDG.E R17, desc[UR14][R28.64+0x14] ;  /* 0x0000140e1c117981 */ /* 0x000ea8000c1e1900 */
[----:B------:R-:W2:Y:S04]  /*0930*/  LDG.E R23, desc[UR14][R28.64+0x18] ;  /* 0x0000180e1c177981 */ /* 0x000ea8000c1e1900 */
[----:B------:R-:W2:Y:S04]  /*0940*/  LDG.E R7, desc[UR14][R28.64+0x1c] ;  /* 0x00001c0e1c077981 */ /* 0x000ea8000c1e1900 */
[----:B------:R-:W2:Y:S04]  /*0950*/  LDG.E R25, desc[UR14][R8.64+0x4] ;  /* 0x0000040e08197981 */ /* 0x000ea8000c1e1900 */
[----:B------:R-:W2:Y:S04]  /*0960*/  LDG.E R24, desc[UR14][R8.64+0x8] ;  /* 0x0000080e08187981 */ /* 0x000ea8000c1e1900 */
[----:B------:R-:W2:Y:S01]  /*0970*/  LDG.E R28, desc[UR14][R8.64+0xc] ;  /* 0x00000c0e081c7981 */ /* 0x000ea2000c1e1900 */
[----:B-1----:R-:W-:-:S06]  /*0980*/  IMAD.WIDE R26, R27, 0x4, R10 ;  /* 0x000000041b1a7825 */ /* 0x002fcc00078e020a */
[----:B------:R-:W2:Y:S04]  /*0990*/  LDG.E R26, desc[UR14][R26.64] ;  /* 0x0000000e1a1a7981 */ /* 0x000ea8000c1e1900 */
[----:B------:R-:W2:Y:S01]  /*09a0*/  LDG.E R27, desc[UR14][R8.64] ;  /* 0x0000000e081b7981 */ /* 0x000ea2000c1e1900 */
[----:B---3--:R-:W-:-:S04]  /*09b0*/  IMAD.WIDE R20, R21, 0x4, R10 ;  /* 0x0000000415147825 */ /* 0x008fc800078e020a */
[--C-:B----4-:R-:W-:Y:S01]  /*09c0*/  IMAD.WIDE R12, R13, 0x4, R10.reuse ;  /* 0x000000040d0c7825 */ /* 0x110fe200078e020a */
[----:B------:R0:W3:Y:S03]  /*09d0*/  LDG.E R4, desc[UR14][R20.64] ;  /* 0x0000000e14047981 */ /* 0x0000e6000c1e1900 */
[--C-:B-----5:R-:W-:Y:S02]  /*09e0*/  IMAD.WIDE R14, R15, 0x4, R10.reuse ;  /* 0x000000040f0e7825 */ /* 0x120fe400078e020a */
[----:B------:R-:W4:Y:S02]  /*09f0*/  LDG.E R13, desc[UR14][R12.64] ;  /* 0x0000000e0c0d7981 */ /* 0x000f24000c1e1900 */
[--C-:B--2---:R-:W-:Y:S02]  /*0a00*/  IMAD.WIDE R18, R19, 0x4, R10.reuse ;  /* 0x0000000413127825 */ /* 0x104fe400078e020a */
[----:B------:R-:W2:Y:S02]  /*0a10*/  LDG.E R15, desc[UR14][R14.64] ;  /* 0x0000000e0e0f7981 */ /* 0x000ea4000c1e1900 */
[----:B0-----:R-:W-:-:S02]  /*0a20*/  IMAD.WIDE R20, R23, 0x4, R10 ;  /* 0x0000000417147825 */ /* 0x001fc400078e020a */
[----:B------:R-:W5:Y:S04]  /*0a30*/  LDG.E R18, desc[UR14][R18.64] ;  /* 0x0000000e12127981 */ /* 0x000f68000c1e1900 */
[----:B------:R-:W5:Y:S04]  /*0a40*/  LDG.E R12, desc[UR14][R8.64+0x14] ;  /* 0x0000140e080c7981 */ /* 0x000f68000c1e1900 */
[----:B------:R-:W5:Y:S04]  /*0a50*/  LDG.E R20, desc[UR14][R20.64] ;  /* 0x0000000e14147981 */ /* 0x000f68000c1e1900 */
[----:B------:R-:W5:Y:S01]  /*0a60*/  LDG.E R14, desc[UR14][R8.64+0x1c] ;  /* 0x00001c0e080e7981 */ /* 0x000f62000c1e1900 */
[----:B------:R-:W-:Y:S01]  /*0a70*/  FFMA R26, R27, R26, R16 ;  /* 0x0000001a1b1a7223 */ /* 0x000fe20000000010 */
[----:B------:R-:W-:-:S02]  /*0a80*/  IMAD.WIDE R16, R17, 0x4, R10 ;  /* 0x0000000411107825 */ /* 0x000fc400078e020a */
[----:B------:R-:W5:Y:S02]  /*0a90*/  LDG.E R27, desc[UR14][R8.64+0x10] ;  /* 0x0000100e081b7981 */ /* 0x000f64000c1e1900 */
[----:B------:R-:W-:Y:S02]  /*0aa0*/  IMAD.WIDE R10, R7, 0x4, R10 ;  /* 0x00000004070a7825 */ /* 0x000fe400078e020a */
[----:B------:R-:W5:Y:S04]  /*0ab0*/  LDG.E R17, desc[UR14][R16.64] ;  /* 0x0000000e10117981 */ /* 0x000f68000c1e1900 */
[----:B------:R-:W5:Y:S04]  /*0ac0*/  LDG.E R7, desc[UR14][R8.64+0x18] ;  /* 0x0000180e08077981 */ /* 0x000f68000c1e1900 */
[----:B------:R-:W5:Y:S01]  /*0ad0*/  LDG.E R10, desc[UR14][R10.64] ;  /* 0x0000000e0a0a7981 */ /* 0x000f62000c1e1900 */
[----:B---3--:R-:W-:-:S04]  /*0ae0*/  FFMA R25, R25, R4, R26 ;  /* 0x0000000419197223 */ /* 0x008fc8000000001a */
[----:B----4-:R-:W-:-:S04]  /*0af0*/  FFMA R13, R24, R13, R25 ;  /* 0x0000000d180d7223 */ /* 0x010fc80000000019 */
[----:B--2---:R-:W-:Y:S01]  /*0b00*/  FFMA R28, R28, R15, R13 ;  /* 0x0000000f1c1c7223 */ /* 0x004fe2000000000d */
[----:B------:R-:W-:-:S03]  /*0b10*/  IADD3 R5, PT, PT, R5, 0x8, RZ ;  /* 0x0000000805057810 */ /* 0x000fc60007ffe0ff */
[----:B-----5:R-:W-:-:S04]  /*0b20*/  FFMA R27, R27, R18, R28 ;  /* 0x000000121b1b7223 */ /* 0x020fc8000000001c */
[----:B------:R-:W-:-:S04]  /*0b30*/  FFMA R12, R12, R17, R27 ;  /* 0x000000110c0c7223 */ /* 0x000fc8000000001b */
[----:B------:R-:W-:-:S04]  /*0b40*/  FFMA R7, R7, R20, R12 ;  /* 0x0000001407077223 */ /* 0x000fc8000000000c */
[----:B------:R-:W-:-:S07]  /*0b50*/  FFMA R16, R14, R10, R7 ;  /* 0x0000000a0e107223 */ /* 0x000fce0000000007 */
.L_x_6:
[----:B------:R-:W-:Y:S05]  /*0b60*/  BSYNC.RECONVERGENT B1 ;  /* 0x0000000000017941 */ /* 0x000fea0003800200 */
.L_x_5:
[----:B------:R-:W-:Y:S05]  /*0b70*/  @!P2 BRA `(.L_x_1) ;  /* 0x0000000000e0a947 */ /* 0x000fea0003800000 */
[----:B------:R-:W-:Y:S01]  /*0b80*/  ISETP.GE.U32.AND P1, PT, R22, 0x4, PT ;  /* 0x000000041600780c */ /* 0x000fe20003f26070 */
[----:B------:R-:W-:Y:S01]  /*0b90*/  BSSY.RECONVERGENT B1, `(.L_x_7) ;  /* 0x000001e000017945 */ /* 0x000fe20003800200 */
[----:B------:R-:W-:-:S04]  /*0ba0*/  LOP3.LUT R6, R6, 0x3, RZ, 0xc0, !PT ;  /* 0x0000000306067812 */ /* 0x000fc800078ec0ff */
[----:B------:R-:W-:-:S07]  /*0bb0*/  ISETP.NE.AND P2, PT, R6, RZ, PT ;  /* 0x000000ff0600720c */ /* 0x000fce0003f45270 */
[----:B------:R-:W-:Y:S06]  /*0bc0*/  @!P1 BRA `(.L_x_8) ;  /* 0x0000000000689947 */ /* 0x000fec0003800000 */
[----:B------:R-:W0:Y:S08]  /*0bd0*/  LDC.64 R8, c[0x0][0x388] ;  /* 0x0000e200ff087b82 */ /* 0x000e300000000a00 */
[----:B------:R-:W1:Y:S01]  /*0be0*/  LDC.64 R10, c[0x0][0x380] ;  /* 0x0000e000ff0a7b82 */ /* 0x000e620000000a00 */
[----:B0-----:R-:W-:-:S07]  /*0bf0*/  IMAD.WIDE R18, R5, 0x4, R8 ;  /* 0x0000000405127825 */ /* 0x001fce00078e0208 */
[----:B------:R-:W0:Y:S01]  /*0c00*/  LDC.64 R8, c[0x0][0x398] ;  /* 0x0000e600ff087b82 */ /* 0x000e220000000a00 */
[----:B------:R-:W0:Y:S04]  /*0c10*/  LDG.E R21, desc[UR14][R18.64] ;  /* 0x0000000e12157981 */ /* 0x000e28000c1e1900 */
[----:B------:R-:W2:Y:S04]  /*0c20*/  LDG.E R13, desc[UR14][R18.64+0x4] ;  /* 0x0000040e120d7981 */ /* 0x000ea8000c1e1900 */
[----:B------:R-:W3:Y:S04]  /*0c30*/  LDG.E R15, desc[UR14][R18.64+0x8] ;  /* 0x0000080e120f7981 */ /* 0x000ee8000c1e1900 */
[----:B------:R-:W4:Y:S01]  /*0c40*/  LDG.E R17, desc[UR14][R18.64+0xc] ;  /* 0x00000c0e12117981 */ /* 0x000f22000c1e1900 */
[----:B-1----:R-:W-:-:S05]  /*0c50*/  IMAD.WIDE R10, R5, 0x4, R10 ;  /* 0x00000004050a7825 */ /* 0x002fca00078e020a */
[----:B------:R-:W5:Y:S04]  /*0c60*/  LDG.E R7, desc[UR14][R10.64] ;  /* 0x0000000e0a077981 */ /* 0x000f68000c1e1900 */
[----:B------:R-:W5:Y:S04]  /*0c70*/  LDG.E R4, desc[UR14][R10.64+0x4] ;  /* 0x0000040e0a047981 */ /* 0x000f68000c1e1900 */
[----:B------:R-:W5:Y:S01]  /*0c80*/  LDG.E R19, desc[UR14][R10.64+0xc] ;  /* 0x00000c0e0a137981 */ /* 0x000f62000c1e1900 */
[----:B0-----:R-:W-:-:S04]  /*0c90*/  IMAD.WIDE R20, R21, 0x4, R8 ;  /* 0x0000000415147825 */ /* 0x001fc800078e0208 */
[--C-:B--2---:R-:W-:Y:S02]  /*0ca0*/  IMAD.WIDE R12, R13, 0x4, R8.reuse ;  /* 0x000000040d0c7825 */ /* 0x104fe400078e0208 */
[----:B------:R-:W5:Y:S02]  /*0cb0*/  LDG.E R20, desc[UR14][R20.64] ;  /* 0x0000000e14147981 */ /* 0x000f64000c1e1900 */
[--C-:B---3--:R-:W-:Y:S02]  /*0cc0*/  IMAD.WIDE R14, R15, 0x4, R8.reuse ;  /* 0x000000040f0e7825 */ /* 0x108fe400078e0208 */
[----:B------:R-:W2:Y:S02]  /*0cd0*/  LDG.E R12, desc[UR14][R12.64] ;  /* 0x0000000e0c0c7981 */ /* 0x000ea4000c1e1900 */
[----:B----4-:R-:W-:Y:S02]  /*0ce0*/  IMAD.WIDE R8, R17, 0x4, R8 ;  /* 0x0000000411087825 */ /* 0x010fe400078e0208 */
[----:B------:R-:W3:Y:S04]  /*0cf0*/  LDG.E R14, desc[UR14][R14.64] ;  /* 0x0000000e0e0e7981 */ /* 0x000ee8000c1e1900 */
[----:B------:R-:W3:Y:S04]  /*0d00*/  LDG.E R17, desc[UR14][R10.64+0x8] ;  /* 0x0000080e0a117981 */ /* 0x000ee8000c1e1900 */
[----:B------:R-:W4:Y:S01]  /*0d10*/  LDG.E R8, desc[UR14][R8.64] ;  /* 0x0000000e08087981 */ /* 0x000f22000c1e1900 */
[----:B------:R-:W-:Y:S01]  /*0d20*/  IADD3 R5, PT, PT, R5, 0x4, RZ ;  /* 0x0000000405057810 */ /* 0x000fe20007ffe0ff */
[----:B-----5:R-:W-:-:S04]  /*0d30*/  FFMA R7, R7, R20, R16 ;  /* 0x0000001407077223 */ /* 0x020fc80000000010 */
[----:B--2---:R-:W-:-:S04]  /*0d40*/  FFMA R4, R4, R12, R7 ;  /* 0x0000000c04047223 */ /* 0x004fc80000000007 */
[----:B---3--:R-:W-:-:S04]  /*0d50*/  FFMA R4, R17, R14, R4 ;  /* 0x0000000e11047223 */ /* 0x008fc80000000004 */
[----:B----4-:R-:W-:-:S07]  /*0d60*/  FFMA R16, R19, R8, R4 ;  /* 0x0000000813107223 */ /* 0x010fce0000000004 */
.L_x_8:
[----:B------:R-:W-:Y:S05]  /*0d70*/  BSYNC.RECONVERGENT B1 ;  /* 0x0000000000017941 */ /* 0x000fea0003800200 */
.L_x_7:
[----:B------:R-:W-:Y:S05]  /*0d80*/  @!P2 BRA `(.L_x_1) ;  /* 0x00000000005ca947 */ /* 0x000fea0003800000 */
[----:B------:R-:W0:Y:S08]  /*0d90*/  LDC.64 R10, c[0x0][0x388] ;  /* 0x0000e200ff0a7b82 */ /* 0x000e300000000a00 */
[----:B------:R-:W1:Y:S08]  /*0da0*/  LDC.64 R12, c[0x0][0x380] ;  /* 0x0000e000ff0c7b82 */ /* 0x000e700000000a00 */
[----:B------:R-:W2:Y:S01]  /*0db0*/  LDC.64 R8, c[0x0][0x398] ;  /* 0x0000e600ff087b82 */ /* 0x000ea20000000a00 */
[----:B0-----:R-:W-:-:S05]  /*0dc0*/  IMAD.WIDE R10, R5, 0x4, R10 ;  /* 0x00000004050a7825 */ /* 0x001fca00078e020a */
[----:B------:R-:W2:Y:S01]  /*0dd0*/  LDG.E R7, desc[UR14][R10.64] ;  /* 0x0000000e0a077981 */ /* 0x000ea2000c1e1900 */
[----:B-1----:R-:W-:Y:S01]  /*0de0*/  IMAD.WIDE R4, R5, 0x4, R12 ;  /* 0x0000000405047825 */ /* 0x002fe200078e020c */
[----:B------:R-:W-:-:S03]  /*0df0*/  ISETP.NE.AND P1, PT, R6, 0x1, PT ;  /* 0x000000010600780c */ /* 0x000fc60003f25270 */
[----:B--2---:R-:W-:Y:S02]  /*0e00*/  IMAD.WIDE R12, R7, 0x4, R8 ;  /* 0x00000004070c7825 */ /* 0x004fe400078e0208 */
[----:B------:R-:W2:Y:S04]  /*0e10*/  LDG.E R7, desc[UR14][R4.64] ;  /* 0x0000000e04077981 */ /* 0x000ea8000c1e1900 */
[----:B------:R-:W2:Y:S02]  /*0e20*/  LDG.E R12, desc[UR14][R12.64] ;  /* 0x0000000e0c0c7981 */ /* 0x000ea4000c1e1900 */
[----:B--2---:R-:W-:Y:S02]  /*0e30*/  FFMA R16, R7, R12, R16 ;  /* 0x0000000c07107223 */ /* 0x004fe40000000010 */
[----:B------:R-:W-:Y:S05]  /*0e40*/  @!P1 BRA `(.L_x_1) ;  /* 0x00000000002c9947 */ /* 0x000fea0003800000 */
[----:B------:R-:W-:Y:S01]  /*0e50*/  ISETP.NE.AND P1, PT, R6, 0x2, PT ;  /* 0x000000020600780c */ /* 0x000fe20003f25270 */
[----:B------:R-:W2:Y:S04]  /*0e60*/  LDG.E R7, desc[UR14][R10.64+0x4] ;  /* 0x0000040e0a077981 */ /* 0x000ea8000c1e1900 */
[----:B------:R-:W3:Y:S08]  /*0e70*/  LDG.E R13, desc[UR14][R4.64+0x4] ;  /* 0x0000040e040d7981 */ /* 0x000ef0000c1e1900 */
[----:B------:R-:W4:Y:S01]  /*0e80*/  @P1 LDG.E R15, desc[UR14][R10.64+0x8] ;  /* 0x0000080e0a0f1981 */ /* 0x000f22000c1e1900 */
[----:B--2---:R-:W-:-:S06]  /*0e90*/  IMAD.WIDE R6, R7, 0x4, R8 ;  /* 0x0000000407067825 */ /* 0x004fcc00078e0208 */
[----:B------:R-:W3:Y:S01]  /*0ea0*/  LDG.E R6, desc[UR14][R6.64] ;  /* 0x0000000e06067981 */ /* 0x000ee2000c1e1900 */
[----:B----4-:R-:W-:-:S03]  /*0eb0*/  @P1 IMAD.WIDE R8, R15, 0x4, R8 ;  /* 0x000000040f081825 */ /* 0x010fc600078e0208 */
[----:B------:R-:W2:Y:S04]  /*0ec0*/  @P1 LDG.E R15, desc[UR14][R4.64+0x8] ;  /* 0x0000080e040f1981 */ /* 0x000ea8000c1e1900 */
[----:B------:R-:W2:Y:S01]  /*0ed0*/  @P1 LDG.E R8, desc[UR14][R8.64] ;  /* 0x0000000e08081981 */ /* 0x000ea2000c1e1900 */
[----:B---3--:R-:W-:-:S04]  /*0ee0*/  FFMA R16, R13, R6, R16 ;  /* 0x000000060d107223 */ /* 0x008fc80000000010 */
[----:B--2---:R-:W-:-:S07]  /*0ef0*/  @P1 FFMA R16, R15, R8, R16 ;  /* 0x000000080f101223 */ /* 0x004fce0000000010 */
.L_x_1:
[----:B------:R-:W-:Y:S05]  /*0f00*/  BSYNC.RECONVERGENT B0 ;  /* 0x0000000000007941 */ /* 0x000fea0003800200 */
.L_x_0:
[----:B------:R-:W0:Y:S02]  /*0f10*/  LDC.64 R4, c[0x0][0x3a0] ;  /* 0x0000e800ff047b82 */ /* 0x000e240000000a00 */
[----:B0-----:R-:W-:-:S05]  /*0f20*/  IMAD.WIDE R4, R2, 0x4, R4 ;  /* 0x0000000402047825 */ /* 0x001fca00078e0204 */
[----:B------:R0:W-:Y:S01]  /*0f30*/  STG.E desc[UR14][R4.64], R16 ;  /* 0x0000001004007986 */ /* 0x0001e2000c10190e */
[----:B------:R-:W-:Y:S05]  /*0f40*/  @!P0 BRA `(.L_x_9) ;  /* 0xfffffff000688947 */ /* 0x000fea000383ffff */
[----:B------:R-:W-:Y:S05]  /*0f50*/  EXIT ;  /* 0x000000000000794d */ /* 0x000fea0003800000 */
.L_x_10:
[----:B------:R-:W-:-:S00]  /*0f60*/  BRA `(.L_x_10) ;  /* 0xfffffffc00fc7947 */ /* 0x000fc0000383ffff */
[----:B------:R-:W-:-:S00]  /*0f70*/  NOP ;  /* 0x0000000000007918 */ /* 0x000fc00000000000 */
        /* <DEDUP_REMOVED lines=8> */
.L_x_11:


//--------------------- .nv.shared.reserved.0     --------------------------
	.section	.nv.shared.reserved.0,"aw",@nobits
	.weak		__nv_reservedSMEM_offset_0_alias
	.size		__nv_reservedSMEM_offset_0_alias, 0, 64
	.other		__nv_reservedSMEM_offset_0_alias,@"STO_CUDA_RESERVED_SHARED STV_DEFAULT"
__nv_reservedSMEM_offset_0_alias:
	.zero		0
	.zero		64


//--------------------- .nv.constant0._Z8spmv_csrPfPiS0_S_S_ --------------------------
	.section	.nv.constant0._Z8spmv_csrPfPiS0_S_S_,"a",@progbits
	.sectionflags	@""
	.align	4
.nv.constant0._Z8spmv_csrPfPiS0_S_S_:
	.zero		936


//--------------------- SYMBOLS --------------------------

	.type		.nv.reservedSmem.offset0,@object
	.size		.nv.reservedSmem.offset0,0x4
